//
// Generated by NVIDIA NVVM Compiler
//
// Compiler Build ID: CL-36424714
// Cuda compilation tools, release 13.0, V13.0.88
// Based on NVVM 20.0.0
//

.version 9.0
.target sm_100
.address_size 64

	// .globl	_Z7elu_gpuPfS_iif

.visible .entry _Z7elu_gpuPfS_iif(
	.param .u64 .ptr .align 1 _Z7elu_gpuPfS_iif_param_0,
	.param .u64 .ptr .align 1 _Z7elu_gpuPfS_iif_param_1,
	.param .u32 _Z7elu_gpuPfS_iif_param_2,
	.param .u32 _Z7elu_gpuPfS_iif_param_3,
	.param .f32 _Z7elu_gpuPfS_iif_param_4
)
{
	.reg .pred 	%p<17>;
	.reg .b32 	%r<40>;
	.reg .b32 	%f<114>;
	.reg .b64 	%rd<18>;

	ld.param.u64 	%rd10, [_Z7elu_gpuPfS_iif_param_0];
	ld.param.u64 	%rd11, [_Z7elu_gpuPfS_iif_param_1];
	ld.param.u32 	%r16, [_Z7elu_gpuPfS_iif_param_2];
	ld.param.u32 	%r15, [_Z7elu_gpuPfS_iif_param_3];
	ld.param.f32 	%f22, [_Z7elu_gpuPfS_iif_param_4];
	cvta.to.global.u64 	%rd1, %rd11;
	cvta.to.global.u64 	%rd2, %rd10;
	mov.u32 	%r17, %ctaid.x;
	mov.u32 	%r18, %ntid.x;
	mov.u32 	%r19, %tid.x;
	mad.lo.s32 	%r1, %r17, %r18, %r19;
	setp.ge.s32 	%p1, %r1, %r16;
	setp.lt.s32 	%p2, %r15, 1;
	or.pred  	%p3, %p1, %p2;
	@%p3 bra 	$L__BB0_23;
	mul.lo.s32 	%r2, %r15, %r1;
	and.b32  	%r3, %r15, 3;
	setp.lt.u32 	%p4, %r15, 4;
	mov.b32 	%r39, 0;
	@%p4 bra 	$L__BB0_12;
	and.b32  	%r39, %r15, 2147483644;
	neg.s32 	%r37, %r39;
	add.s64 	%rd3, %rd2, 8;
	add.s64 	%rd4, %rd1, 8;
	mov.u32 	%r36, %r2;
$L__BB0_3:
	.pragma "nounroll";
	mul.wide.s32 	%rd5, %r36, 4;
	add.s64 	%rd6, %rd3, %rd5;
	ld.global.f32 	%f107, [%rd6+-8];
	setp.gt.f32 	%p5, %f107, 0f00000000;
	@%p5 bra 	$L__BB0_5;
	fma.rn.f32 	%f23, %f107, 0f3BBB989D, 0f3F000000;
	cvt.sat.f32.f32 	%f24, %f23;
	mov.f32 	%f25, 0f4B400001;
	mov.f32 	%f26, 0f437C0000;
	fma.rm.f32 	%f27, %f24, %f26, %f25;
	add.f32 	%f28, %f27, 0fCB40007F;
	neg.f32 	%f29, %f28;
	fma.rn.f32 	%f30, %f107, 0f3FB8AA3B, %f29;
	fma.rn.f32 	%f31, %f107, 0f32A57060, %f30;
	mov.b32 	%r21, %f27;
	shl.b32 	%r22, %r21, 23;
	mov.b32 	%f32, %r22;
	ex2.approx.ftz.f32 	%f33, %f31;
	fma.rn.f32 	%f34, %f33, %f32, 0fBF800000;
	mul.f32 	%f107, %f22, %f34;
$L__BB0_5:
	add.s64 	%rd7, %rd4, %rd5;
	st.global.f32 	[%rd7+-8], %f107;
	ld.global.f32 	%f108, [%rd6+-4];
	setp.gt.f32 	%p6, %f108, 0f00000000;
	@%p6 bra 	$L__BB0_7;
	fma.rn.f32 	%f35, %f108, 0f3BBB989D, 0f3F000000;
	cvt.sat.f32.f32 	%f36, %f35;
	mov.f32 	%f37, 0f4B400001;
	mov.f32 	%f38, 0f437C0000;
	fma.rm.f32 	%f39, %f36, %f38, %f37;
	add.f32 	%f40, %f39, 0fCB40007F;
	neg.f32 	%f41, %f40;
	fma.rn.f32 	%f42, %f108, 0f3FB8AA3B, %f41;
	fma.rn.f32 	%f43, %f108, 0f32A57060, %f42;
	mov.b32 	%r23, %f39;
	shl.b32 	%r24, %r23, 23;
	mov.b32 	%f44, %r24;
	ex2.approx.ftz.f32 	%f45, %f43;
	fma.rn.f32 	%f46, %f45, %f44, 0fBF800000;
	mul.f32 	%f108, %f22, %f46;
$L__BB0_7:
	st.global.f32 	[%rd7+-4], %f108;
	ld.global.f32 	%f109, [%rd6];
	setp.gt.f32 	%p7, %f109, 0f00000000;
	@%p7 bra 	$L__BB0_9;
	fma.rn.f32 	%f47, %f109, 0f3BBB989D, 0f3F000000;
	cvt.sat.f32.f32 	%f48, %f47;
	mov.f32 	%f49, 0f4B400001;
	mov.f32 	%f50, 0f437C0000;
	fma.rm.f32 	%f51, %f48, %f50, %f49;
	add.f32 	%f52, %f51, 0fCB40007F;
	neg.f32 	%f53, %f52;
	fma.rn.f32 	%f54, %f109, 0f3FB8AA3B, %f53;
	fma.rn.f32 	%f55, %f109, 0f32A57060, %f54;
	mov.b32 	%r25, %f51;
	shl.b32 	%r26, %r25, 23;
	mov.b32 	%f56, %r26;
	ex2.approx.ftz.f32 	%f57, %f55;
	fma.rn.f32 	%f58, %f57, %f56, 0fBF800000;
	mul.f32 	%f109, %f22, %f58;
$L__BB0_9:
	st.global.f32 	[%rd7], %f109;
	ld.global.f32 	%f110, [%rd6+4];
	setp.gt.f32 	%p8, %f110, 0f00000000;
	@%p8 bra 	$L__BB0_11;
	fma.rn.f32 	%f59, %f110, 0f3BBB989D, 0f3F000000;
	cvt.sat.f32.f32 	%f60, %f59;
	mov.f32 	%f61, 0f4B400001;
	mov.f32 	%f62, 0f437C0000;
	fma.rm.f32 	%f63, %f60, %f62, %f61;
	add.f32 	%f64, %f63, 0fCB40007F;
	neg.f32 	%f65, %f64;
	fma.rn.f32 	%f66, %f110, 0f3FB8AA3B, %f65;
	fma.rn.f32 	%f67, %f110, 0f32A57060, %f66;
	mov.b32 	%r27, %f63;
	shl.b32 	%r28, %r27, 23;
	mov.b32 	%f68, %r28;
	ex2.approx.ftz.f32 	%f69, %f67;
	fma.rn.f32 	%f70, %f69, %f68, 0fBF800000;
	mul.f32 	%f110, %f22, %f70;
$L__BB0_11:
	st.global.f32 	[%rd7+4], %f110;
	add.s32 	%r37, %r37, 4;
	add.s32 	%r36, %r36, 4;
	setp.ne.s32 	%p9, %r37, 0;
	@%p9 bra 	$L__BB0_3;
$L__BB0_12:
	setp.eq.s32 	%p10, %r3, 0;
	@%p10 bra 	$L__BB0_23;
	setp.eq.s32 	%p11, %r3, 1;
	@%p11 bra 	$L__BB0_19;
	add.s32 	%r11, %r39, %r2;
	mul.wide.s32 	%rd12, %r11, 4;
	add.s64 	%rd8, %rd2, %rd12;
	ld.global.f32 	%f111, [%rd8];
	setp.gt.f32 	%p12, %f111, 0f00000000;
	@%p12 bra 	$L__BB0_16;
	fma.rn.f32 	%f71, %f111, 0f3BBB989D, 0f3F000000;
	cvt.sat.f32.f32 	%f72, %f71;
	mov.f32 	%f73, 0f4B400001;
	mov.f32 	%f74, 0f437C0000;
	fma.rm.f32 	%f75, %f72, %f74, %f73;
	add.f32 	%f76, %f75, 0fCB40007F;
	neg.f32 	%f77, %f76;
	fma.rn.f32 	%f78, %f111, 0f3FB8AA3B, %f77;
	fma.rn.f32 	%f79, %f111, 0f32A57060, %f78;
	mov.b32 	%r29, %f75;
	shl.b32 	%r30, %r29, 23;
	mov.b32 	%f80, %r30;
	ex2.approx.ftz.f32 	%f81, %f79;
	fma.rn.f32 	%f82, %f81, %f80, 0fBF800000;
	mul.f32 	%f111, %f22, %f82;
$L__BB0_16:
	add.s64 	%rd9, %rd1, %rd12;
	st.global.f32 	[%rd9], %f111;
	ld.global.f32 	%f112, [%rd8+4];
	setp.gt.f32 	%p13, %f112, 0f00000000;
	@%p13 bra 	$L__BB0_18;
	fma.rn.f32 	%f83, %f112, 0f3BBB989D, 0f3F000000;
	cvt.sat.f32.f32 	%f84, %f83;
	mov.f32 	%f85, 0f4B400001;
	mov.f32 	%f86, 0f437C0000;
	fma.rm.f32 	%f87, %f84, %f86, %f85;
	add.f32 	%f88, %f87, 0fCB40007F;
	neg.f32 	%f89, %f88;
	fma.rn.f32 	%f90, %f112, 0f3FB8AA3B, %f89;
	fma.rn.f32 	%f91, %f112, 0f32A57060, %f90;
	mov.b32 	%r31, %f87;
	shl.b32 	%r32, %r31, 23;
	mov.b32 	%f92, %r32;
	ex2.approx.ftz.f32 	%f93, %f91;
	fma.rn.f32 	%f94, %f93, %f92, 0fBF800000;
	mul.f32 	%f112, %f22, %f94;
$L__BB0_18:
	st.global.f32 	[%rd9+4], %f112;
	add.s32 	%r39, %r39, 2;
$L__BB0_19:
	and.b32  	%r33, %r15, 1;
	setp.eq.b32 	%p14, %r33, 1;
	not.pred 	%p15, %p14;
	@%p15 bra 	$L__BB0_23;
	add.s32 	%r14, %r39, %r2;
	mul.wide.s32 	%rd14, %r14, 4;
	add.s64 	%rd15, %rd2, %rd14;
	ld.global.f32 	%f113, [%rd15];
	setp.gt.f32 	%p16, %f113, 0f00000000;
	@%p16 bra 	$L__BB0_22;
	fma.rn.f32 	%f95, %f113, 0f3BBB989D, 0f3F000000;
	cvt.sat.f32.f32 	%f96, %f95;
	mov.f32 	%f97, 0f4B400001;
	mov.f32 	%f98, 0f437C0000;
	fma.rm.f32 	%f99, %f96, %f98, %f97;
	add.f32 	%f100, %f99, 0fCB40007F;
	neg.f32 	%f101, %f100;
	fma.rn.f32 	%f102, %f113, 0f3FB8AA3B, %f101;
	fma.rn.f32 	%f103, %f113, 0f32A57060, %f102;
	mov.b32 	%r34, %f99;
	shl.b32 	%r35, %r34, 23;
	mov.b32 	%f104, %r35;
	ex2.approx.ftz.f32 	%f105, %f103;
	fma.rn.f32 	%f106, %f105, %f104, 0fBF800000;
	mul.f32 	%f113, %f22, %f106;
$L__BB0_22:
	add.s64 	%rd17, %rd1, %rd14;
	st.global.f32 	[%rd17], %f113;
$L__BB0_23:
	ret;

}


// ===== COMPILED SASS (sm_100) =====

	.target	sm_100

	.elftype	@"ET_EXEC"


//--------------------- .note.nv.tkinfo           --------------------------
	.section	.note.nv.tkinfo,"",@"SHT_NOTE"
	.sectionflags	@"SHF_NOTE_NV_TKINFO"
	.tkinfo
        /*0018*/ 	.word	0x00000002
        /*0030*/ 	.string	""
        /*0030*/ 	.string	"ptxas"
        /*0030*/ 	.string	"Cuda compilation tools, release 13.0, V13.0.88"
        /*0030*/ 	.string	"Build cuda_13.0.r13.0/compiler.36424714_0"
        /*0030*/ 	.string	"-arch sm_100 -m 64 "



//--------------------- .note.nv.cuinfo           --------------------------
	.section	.note.nv.cuinfo,"",@"SHT_NOTE"
	.sectionflags	@"SHF_NOTE_NV_CUINFO"
        /*0018*/ 	.short	0x0002
        /*001a*/ 	.short	0x0064
        /*001c*/ 	.short	0x0082
	.zero		2


//--------------------- .nv.info                  --------------------------
	.section	.nv.info,"",@"SHT_CUDA_INFO"
	.align	4


	//----- nvinfo : EIATTR_REGCOUNT
	.align		4
        /*0000*/ 	.byte	0x04, 0x2f
        /*0002*/ 	.short	(.L_1 - .L_0)
	.align		4
.L_0:
        /*0004*/ 	.word	index@(_Z7elu_gpuPfS_iif)
        /*0008*/ 	.word	0x00000012


	//----- nvinfo : EIATTR_FRAME_SIZE
	.align		4
.L_1:
        /*000c*/ 	.byte	0x04, 0x11
        /*000e*/ 	.short	(.L_3 - .L_2)
	.align		4
.L_2:
        /*0010*/ 	.word	index@(_Z7elu_gpuPfS_iif)
        /*0014*/ 	.word	0x00000000


	//----- nvinfo : EIATTR_MIN_STACK_SIZE
	.align		4
.L_3:
        /*0018*/ 	.byte	0x04, 0x12
        /*001a*/ 	.short	(.L_5 - .L_4)
	.align		4
.L_4:
        /*001c*/ 	.word	index@(_Z7elu_gpuPfS_iif)
        /*0020*/ 	.word	0x00000000
.L_5:


//--------------------- .nv.compat                --------------------------
	.section	.nv.compat,"",@"SHT_CUDA_COMPAT_INFO"
	.align	4
        /*0000*/ 	.byte	0x02, 0x09, 0x00, 0x00, 0x02, 0x02, 0x01, 0x00, 0x02, 0x05, 0x05, 0x00, 0x03, 0x07, 0x01, 0x01
        /*0010*/ 	.byte	0x02, 0x03, 0x00, 0x00, 0x02, 0x06, 0x01, 0x00, 0x04, 0x0b, 0x08, 0x00, 0x09, 0x00, 0x00, 0x00
        /*0020*/ 	.byte	0x00, 0x00, 0x00, 0x00


//--------------------- .nv.info._Z7elu_gpuPfS_iif --------------------------
	.section	.nv.info._Z7elu_gpuPfS_iif,"",@"SHT_CUDA_INFO"
	.sectionflags	@""
	.align	4


	//----- nvinfo : EIATTR_CUDA_API_VERSION
	.align		4
        /*0000*/ 	.byte	0x04, 0x37
        /*0002*/ 	.short	(.L_7 - .L_6)
.L_6:
        /*0004*/ 	.word	0x00000082


	//----- nvinfo : EIATTR_KPARAM_INFO
	.align		4
.L_7:
        /*0008*/ 	.byte	0x04, 0x17
        /*000a*/ 	.short	(.L_9 - .L_8)
.L_8:
        /*000c*/ 	.word	0x00000000
        /*0010*/ 	.short	0x0004
        /*0012*/ 	.short	0x0018
        /*0014*/ 	.byte	0x00, 0xf0, 0x11, 0x00


	//----- nvinfo : EIATTR_KPARAM_INFO
	.align		4
.L_9:
        /*0018*/ 	.byte	0x04, 0x17
        /*001a*/ 	.short	(.L_11 - .L_10)
.L_10:
        /*001c*/ 	.word	0x00000000
        /*0020*/ 	.short	0x0003
        /*0022*/ 	.short	0x0014
        /*0024*/ 	.byte	0x00, 0xf0, 0x11, 0x00


	//----- nvinfo : EIATTR_KPARAM_INFO
	.align		4
.L_11:
        /*0028*/ 	.byte	0x04, 0x17
        /*002a*/ 	.short	(.L_13 - .L_12)
.L_12:
        /*002c*/ 	.word	0x00000000
        /*0030*/ 	.short	0x0002
        /*0032*/ 	.short	0x0010
        /*0034*/ 	.byte	0x00, 0xf0, 0x11, 0x00


	//----- nvinfo : EIATTR_KPARAM_INFO
	.align		4
.L_13:
        /*0038*/ 	.byte	0x04, 0x17
        /*003a*/ 	.short	(.L_15 - .L_14)
.L_14:
        /*003c*/ 	.word	0x00000000
        /*0040*/ 	.short	0x0001
        /*0042*/ 	.short	0x0008
        /*0044*/ 	.byte	0x00, 0xf5, 0x21, 0x00


	//----- nvinfo : EIATTR_KPARAM_INFO
	.align		4
.L_15:
        /*0048*/ 	.byte	0x04, 0x17
        /*004a*/ 	.short	(.L_17 - .L_16)
.L_16:
        /*004c*/ 	.word	0x00000000
        /*0050*/ 	.short	0x0000
        /*0052*/ 	.short	0x0000
        /*0054*/ 	.byte	0x00, 0xf5, 0x21, 0x00


	//----- nvinfo : EIATTR_SPARSE_MMA_MASK
	.align		4
.L_17:
        /*0058*/ 	.byte	0x03, 0x50
        /*005a*/ 	.short	0x0000


	//----- nvinfo : EIATTR_MAXREG_COUNT
	.align		4
        /*005c*/ 	.byte	0x03, 0x1b
        /*005e*/ 	.short	0x00ff


	//----- nvinfo : EIATTR_MERCURY_ISA_VERSION
	.align		4
        /*0060*/ 	.byte	0x03, 0x5f
        /*0062*/ 	.short	0x0101


	//----- nvinfo : EIATTR_VRC_CTA_INIT_COUNT
	.align		4
        /*0064*/ 	.byte	0x02, 0x4a
	.zero		1
	.zero		1


	//----- nvinfo : EIATTR_EXIT_INSTR_OFFSETS
	.align		4
        /*0068*/ 	.byte	0x04, 0x1c
        /*006a*/ 	.short	(.L_19 - .L_18)


	//   ....[0]....
.L_18:
        /*006c*/ 	.word	0x00000080


	//   ....[1]....
        /*0070*/ 	.word	0x00000610


	//   ....[2]....
        /*0074*/ 	.word	0x000008e0


	//   ....[3]....
        /*0078*/ 	.word	0x00000a60


	//----- nvinfo : EIATTR_CRS_STACK_SIZE
	.align		4
.L_19:
        /*007c*/ 	.byte	0x04, 0x1e
        /*007e*/ 	.short	(.L_21 - .L_20)
.L_20:
        /*0080*/ 	.word	0x00000000


	//----- nvinfo : EIATTR_CBANK_PARAM_SIZE
	.align		4
.L_21:
        /*0084*/ 	.byte	0x03, 0x19
        /*0086*/ 	.short	0x001c


	//----- nvinfo : EIATTR_PARAM_CBANK
	.align		4
        /*0088*/ 	.byte	0x04, 0x0a
        /*008a*/ 	.short	(.L_23 - .L_22)
	.align		4
.L_22:
        /*008c*/ 	.word	index@(.nv.constant0._Z7elu_gpuPfS_iif)
        /*0090*/ 	.short	0x0380
        /*0092*/ 	.short	0x001c


	//----- nvinfo : EIATTR_SW_WAR
	.align		4
.L_23:
        /*0094*/ 	.byte	0x04, 0x36
        /*0096*/ 	.short	(.L_25 - .L_24)
.L_24:
        /*0098*/ 	.word	0x00000008
.L_25:


//--------------------- .nv.callgraph             --------------------------
	.section	.nv.callgraph,"",@"SHT_CUDA_CALLGRAPH"
	.align	4
	.sectionentsize	8
	.align		4
        /*0000*/ 	.word	0x00000000
	.align		4
        /*0004*/ 	.word	0xffffffff
	.align		4
        /*0008*/ 	.word	0x00000000
	.align		4
        /*000c*/ 	.word	0xfffffffe
	.align		4
        /*0010*/ 	.word	0x00000000
	.align		4
        /*0014*/ 	.word	0xfffffffd
	.align		4
        /*0018*/ 	.word	0x00000000
	.align		4
        /*001c*/ 	.word	0xfffffffc


//--------------------- .text._Z7elu_gpuPfS_iif   --------------------------
	.section	.text._Z7elu_gpuPfS_iif,"ax",@progbits
	.align	128
        .global         _Z7elu_gpuPfS_iif
        .type           _Z7elu_gpuPfS_iif,@function
        .size           _Z7elu_gpuPfS_iif,(.L_x_10 - _Z7elu_gpuPfS_iif)
        .other          _Z7elu_gpuPfS_iif,@"STO_CUDA_ENTRY STV_DEFAULT"
_Z7elu_gpuPfS_iif:
.text._Z7elu_gpuPfS_iif:
[----:B------:R-:W-:Y:S01]  /*0000*/  LDC R1, c[0x0][0x37c] ;  /* 0x0000df00ff017b82 */ /* 0x000fe20000000800 */
[----:B------:R-:W0:Y:S07]  /*0010*/  S2R R3, SR_TID.X ;  /* 0x0000000000037919 */ /* 0x000e2e0000002100 */
[----:B------:R-:W0:Y:S08]  /*0020*/  S2UR UR4, SR_CTAID.X ;  /* 0x00000000000479c3 */ /* 0x000e300000002500 */
[----:B------:R-:W0:Y:S08]  /*0030*/  LDC R0, c[0x0][0x360] ;  /* 0x0000d800ff007b82 */ /* 0x000e300000000800 */
[----:B------:R-:W1:Y:S01]  /*0040*/  LDC.64 R4, c[0x0][0x390] ;  /* 0x0000e400ff047b82 */ /* 0x000e620000000a00 */
[----:B0-----:R-:W-:Y:S01]  /*0050*/  IMAD R0, R0, UR4, R3 ;  /* 0x0000000400007c24 */ /* 0x001fe2000f8e0203 */
[----:B-1----:R-:W-:-:S04]  /*0060*/  ISETP.GE.AND P0, PT, R5, 0x1, PT ;  /* 0x000000010500780c */ /* 0x002fc80003f06270 */
[----:B------:R-:W-:-:S13]  /*0070*/  ISETP.GE.OR P0, PT, R0, R4, !P0 ;  /* 0x000000040000720c */ /* 0x000fda0004706670 */
[----:B------:R-:W-:Y:S05]  /*0080*/  @P0 EXIT ;  /* 0x000000000000094d */ /* 0x000fea0003800000 */
[C---:B------:R-:W-:Y:S01]  /*0090*/  ISETP.GE.U32.AND P0, PT, R5.reuse, 0x4, PT ;  /* 0x000000040500780c */ /* 0x040fe20003f06070 */
[----:B------:R-:W0:Y:S01]  /*00a0*/  LDCU.64 UR12, c[0x0][0x358] ;  /* 0x00006b00ff0c77ac */ /* 0x000e220008000a00 */
[----:B------:R-:W-:Y:S02]  /*00b0*/  HFMA2 R3, -RZ, RZ, 0, 0 ;  /* 0x00000000ff037431 */ /* 0x000fe400000001ff */
[----:B------:R-:W-:Y:S01]  /*00c0*/  IMAD R0, R0, R5, RZ ;  /* 0x0000000500007224 */ /* 0x000fe200078e02ff */
[----:B------:R-:W-:-:S08]  /*00d0*/  LOP3.LUT R13, R5, 0x3, RZ, 0xc0, !PT ;  /* 0x00000003050d7812 */ /* 0x000fd000078ec0ff */
[----:B------:R-:W-:Y:S05]  /*00e0*/  @!P0 BRA `(.L_x_0) ;  /* 0x0000000400448947 */ /* 0x000fea0003800000 */
[----:B------:R-:W1:Y:S01]  /*00f0*/  LDCU.128 UR8, c[0x0][0x380] ;  /* 0x00007000ff0877ac */ /* 0x000e620008000c00 */
[----:B------:R-:W-:Y:S02]  /*0100*/  LOP3.LUT R3, R5, 0x7ffffffc, RZ, 0xc0, !PT ;  /* 0x7ffffffc05037812 */ /* 0x000fe400078ec0ff */
[----:B------:R-:W-:Y:S01]  /*0110*/  MOV R2, R0 ;  /* 0x0000000000027202 */ /* 0x000fe20000000f00 */
[----:B------:R-:W2:Y:S01]  /*0120*/  LDCU UR14, c[0x0][0x398] ;  /* 0x00007300ff0e77ac */ /* 0x000ea20008000800 */
[----:B------:R-:W-:Y:S01]  /*0130*/  IADD3 R8, PT, PT, -R3, RZ, RZ ;  /* 0x000000ff03087210 */ /* 0x000fe20007ffe1ff */
[----:B-1----:R-:W-:Y:S02]  /*0140*/  UIADD3 UR6, UP0, UPT, UR8, 0x8, URZ ;  /* 0x0000000808067890 */ /* 0x002fe4000ff1e0ff */
[----:B------:R-:W-:Y:S02]  /*0150*/  UIADD3 UR4, UP1, UPT, UR10, 0x8, URZ ;  /* 0x000000080a047890 */ /* 0x000fe4000ff3e0ff */
[----:B------:R-:W-:-:S02]  /*0160*/  UIADD3.X UR7, UPT, UPT, URZ, UR9, URZ, UP0, !UPT ;  /* 0x00000009ff077290 */ /* 0x000fc400087fe4ff */
[----:B--2---:R-:W-:-:S12]  /*0170*/  UIADD3.X UR5, UPT, UPT, URZ, UR11, URZ, UP1, !UPT ;  /* 0x0000000bff057290 */ /* 0x004fd80008ffe4ff */
.L_x_3:
[----:B------:R-:W-:Y:S02]  /*0180*/  MOV R4, UR6 ;  /* 0x0000000600047c02 */ /* 0x000fe40008000f00 */
[----:B------:R-:W-:-:S03]  /*0190*/  MOV R5, UR7 ;  /* 0x0000000700057c02 */ /* 0x000fc60008000f00 */
[----:B------:R-:W-:-:S05]  /*01a0*/  IMAD.WIDE R4, R2, 0x4, R4 ;  /* 0x0000000402047825 */ /* 0x000fca00078e0204 */
[----:B0-----:R-:W2:Y:S02]  /*01b0*/  LDG.E R9, desc[UR12][R4.64+-0x8] ;  /* 0xfffff80c04097981 */ /* 0x001ea4000c1e1900 */
[----:B--2---:R-:W-:-:S13]  /*01c0*/  FSETP.GT.AND P0, PT, R9, RZ, PT ;  /* 0x000000ff0900720b */ /* 0x004fda0003f04000 */
[----:B------:R-:W-:Y:S01]  /*01d0*/  @!P0 MOV R6, 0x3bbb989d ;  /* 0x3bbb989d00068802 */ /* 0x000fe20000000f00 */
[----:B------:R-:W0:Y:S01]  /*01e0*/  @!P0 LDC R12, c[0x0][0x398] ;  /* 0x0000e600ff0c8b82 */ /* 0x000e220000000800 */
[----:B------:R-:W-:-:S03]  /*01f0*/  @!P0 MOV R7, 0x437c0000 ;  /* 0x437c000000078802 */ /* 0x000fc60000000f00 */
[----:B------:R-:W-:-:S04]  /*0200*/  @!P0 FFMA.SAT R6, R9, R6, 0.5 ;  /* 0x3f00000009068423 */ /* 0x000fc80000002006 */
[----:B------:R-:W-:Y:S01]  /*0210*/  @!P0 FFMA.RM R6, R6, R7, 12582913 ;  /* 0x4b40000106068423 */ /* 0x000fe20000004007 */
[----:B------:R-:W-:-:S03]  /*0220*/  MOV R7, UR5 ;  /* 0x0000000500077c02 */ /* 0x000fc60008000f00 */
[C---:B------:R-:W-:Y:S01]  /*0230*/  @!P0 FADD R10, R6.reuse, -12583039 ;  /* 0xcb40007f060a8421 */ /* 0x040fe20000000000 */
[----:B------:R-:W-:Y:S02]  /*0240*/  @!P0 SHF.L.U32 R11, R6, 0x17, RZ ;  /* 0x00000017060b8819 */ /* 0x000fe400000006ff */
[----:B------:R-:W-:Y:S01]  /*0250*/  MOV R6, UR4 ;  /* 0x0000000400067c02 */ /* 0x000fe20008000f00 */
[----:B------:R-:W-:-:S04]  /*0260*/  @!P0 FFMA R10, R9, 1.4426950216293334961, -R10 ;  /* 0x3fb8aa3b090a8823 */ /* 0x000fc8000000080a */
[----:B------:R-:W-:Y:S01]  /*0270*/  @!P0 FFMA R10, R9, 1.925963033500011079e-08, R10 ;  /* 0x32a57060090a8823 */ /* 0x000fe2000000000a */
[----:B------:R-:W-:-:S05]  /*0280*/  IMAD.WIDE R6, R2, 0x4, R6 ;  /* 0x0000000402067825 */ /* 0x000fca00078e0206 */
[----:B------:R-:W1:Y:S02]  /*0290*/  @!P0 MUFU.EX2 R10, R10 ;  /* 0x0000000a000a8308 */ /* 0x000e640000000800 */
[----:B-1----:R-:W-:-:S04]  /*02a0*/  @!P0 FFMA R11, R11, R10, -1 ;  /* 0xbf8000000b0b8423 */ /* 0x002fc8000000000a */
[----:B0-----:R-:W-:-:S05]  /*02b0*/  @!P0 FMUL R9, R11, R12 ;  /* 0x0000000c0b098220 */ /* 0x001fca0000400000 */
[----:B------:R0:W-:Y:S04]  /*02c0*/  STG.E desc[UR12][R6.64+-0x8], R9 ;  /* 0xfffff80906007986 */ /* 0x0001e8000c10190c */
[----:B------:R-:W2:Y:S02]  /*02d0*/  LDG.E R11, desc[UR12][R4.64+-0x4] ;  /* 0xfffffc0c040b7981 */ /* 0x000ea4000c1e1900 */
[----:B--2---:R-:W-:-:S13]  /*02e0*/  FSETP.GT.AND P0, PT, R11, RZ, PT ;  /* 0x000000ff0b00720b */ /* 0x004fda0003f04000 */
[----:B------:R-:W-:Y:S01]  /*02f0*/  @!P0 MOV R12, 0x3bbb989d ;  /* 0x3bbb989d000c8802 */ /* 0x000fe20000000f00 */
[----:B------:R-:W1:Y:S01]  /*0300*/  @!P0 LDC R14, c[0x0][0x398] ;  /* 0x0000e600ff0e8b82 */ /* 0x000e620000000800 */
[----:B------:R-:W-:-:S03]  /*0310*/  @!P0 MOV R15, 0x437c0000 ;  /* 0x437c0000000f8802 */ /* 0x000fc60000000f00 */
[----:B------:R-:W-:-:S04]  /*0320*/  @!P0 FFMA.SAT R10, R11, R12, 0.5 ;  /* 0x3f0000000b0a8423 */ /* 0x000fc8000000200c */
[----:B------:R-:W-:-:S04]  /*0330*/  @!P0 FFMA.RM R10, R10, R15, 12582913 ;  /* 0x4b4000010a0a8423 */ /* 0x000fc8000000400f */
[C---:B------:R-:W-:Y:S01]  /*0340*/  @!P0 FADD R12, R10.reuse, -12583039 ;  /* 0xcb40007f0a0c8421 */ /* 0x040fe20000000000 */
[----:B------:R-:W-:-:S03]  /*0350*/  @!P0 SHF.L.U32 R10, R10, 0x17, RZ ;  /* 0x000000170a0a8819 */ /* 0x000fc600000006ff */
[----:B------:R-:W-:-:S04]  /*0360*/  @!P0 FFMA R12, R11, 1.4426950216293334961, -R12 ;  /* 0x3fb8aa3b0b0c8823 */ /* 0x000fc8000000080c */
[----:B------:R-:W-:-:S04]  /*0370*/  @!P0 FFMA R12, R11, 1.925963033500011079e-08, R12 ;  /* 0x32a570600b0c8823 */ /* 0x000fc8000000000c */
[----:B0-----:R-:W0:Y:S02]  /*0380*/  @!P0 MUFU.EX2 R9, R12 ;  /* 0x0000000c00098308 */ /* 0x001e240000000800 */
[----:B0-----:R-:W-:-:S04]  /*0390*/  @!P0 FFMA R9, R10, R9, -1 ;  /* 0xbf8000000a098423 */ /* 0x001fc80000000009 */
[----:B-1----:R-:W-:-:S05]  /*03a0*/  @!P0 FMUL R11, R9, R14 ;  /* 0x0000000e090b8220 */ /* 0x002fca0000400000 */
[----:B------:R0:W-:Y:S04]  /*03b0*/  STG.E desc[UR12][R6.64+-0x4], R11 ;  /* 0xfffffc0b06007986 */ /* 0x0001e8000c10190c */
[----:B------:R-:W2:Y:S02]  /*03c0*/  LDG.E R9, desc[UR12][R4.64] ;  /* 0x0000000c04097981 */ /* 0x000ea4000c1e1900 */
[----:B--2---:R-:W-:-:S13]  /*03d0*/  FSETP.GT.AND P0, PT, R9, RZ, PT ;  /* 0x000000ff0900720b */ /* 0x004fda0003f04000 */
[----:B------:R-:W-:Y:S02]  /*03e0*/  @!P0 MOV R10, 0x3bbb989d ;  /* 0x3bbb989d000a8802 */ /* 0x000fe40000000f00 */
[----:B------:R-:W-:-:S03]  /*03f0*/  @!P0 MOV R15, 0x437c0000 ;  /* 0x437c0000000f8802 */ /* 0x000fc60000000f00 */
[----:B------:R-:W-:-:S04]  /*0400*/  @!P0 FFMA.SAT R10, R9, R10, 0.5 ;  /* 0x3f000000090a8423 */ /* 0x000fc8000000200a */
[----:B------:R-:W-:Y:S02]  /*0410*/  @!P0 FFMA.RM R10, R10, R15, 12582913 ;  /* 0x4b4000010a0a8423 */ /* 0x000fe4000000400f */
[----:B------:R-:W1:Y:S02]  /*0420*/  @!P0 LDC R15, c[0x0][0x398] ;  /* 0x0000e600ff0f8b82 */ /* 0x000e640000000800 */
        /* <DEDUP_REMOVED lines=8> */
[----:B------:R-:W2:Y:S01]  /*04b0*/  LDG.E R5, desc[UR12][R4.64+0x4] ;  /* 0x0000040c04057981 */ /* 0x000ea2000c1e1900 */
[----:B------:R-:W-:Y:S01]  /*04c0*/  BSSY.RECONVERGENT B0, `(.L_x_1) ;  /* 0x000000e000007945 */ /* 0x000fe20003800200 */
[----:B--2---:R-:W-:-:S13]  /*04d0*/  FSETP.GT.AND P0, PT, R5, RZ, PT ;  /* 0x000000ff0500720b */ /* 0x004fda0003f04000 */
[----:B0-----:R-:W-:Y:S05]  /*04e0*/  @P0 BRA `(.L_x_2) ;  /* 0x00000000002c0947 */ /* 0x001fea0003800000 */
[----:B------:R-:W-:Y:S01]  /*04f0*/  HFMA2 R4, -RZ, RZ, 0.96630859375, -0.0022525787353515625 ;  /* 0x3bbb989dff047431 */ /* 0x000fe200000001ff */
[----:B------:R-:W-:-:S04]  /*0500*/  MOV R9, 0x437c0000 ;  /* 0x437c000000097802 */ /* 0x000fc80000000f00 */
[----:B------:R-:W-:-:S04]  /*0510*/  FFMA.SAT R4, R5, R4, 0.5 ;  /* 0x3f00000005047423 */ /* 0x000fc80000002004 */
[----:B------:R-:W-:-:S04]  /*0520*/  FFMA.RM R4, R4, R9, 12582913 ;  /* 0x4b40000104047423 */ /* 0x000fc80000004009 */
[C---:B------:R-:W-:Y:S01]  /*0530*/  FADD R10, R4.reuse, -12583039 ;  /* 0xcb40007f040a7421 */ /* 0x040fe20000000000 */
[----:B------:R-:W-:-:S03]  /*0540*/  SHF.L.U32 R4, R4, 0x17, RZ ;  /* 0x0000001704047819 */ /* 0x000fc600000006ff */
[----:B------:R-:W-:-:S04]  /*0550*/  FFMA R10, R5, 1.4426950216293334961, -R10 ;  /* 0x3fb8aa3b050a7823 */ /* 0x000fc8000000080a */
[----:B------:R-:W-:-:S04]  /*0560*/  FFMA R10, R5, 1.925963033500011079e-08, R10 ;  /* 0x32a57060050a7823 */ /* 0x000fc8000000000a */
[----:B------:R-:W0:Y:S02]  /*0570*/  MUFU.EX2 R5, R10 ;  /* 0x0000000a00057308 */ /* 0x000e240000000800 */
[----:B0-----:R-:W-:-:S04]  /*0580*/  FFMA R5, R4, R5, -1 ;  /* 0xbf80000004057423 */ /* 0x001fc80000000005 */
[----:B------:R-:W-:-:S07]  /*0590*/  FMUL R5, R5, UR14 ;  /* 0x0000000e05057c20 */ /* 0x000fce0008400000 */
.L_x_2:
[----:B------:R-:W-:Y:S05]  /*05a0*/  BSYNC.RECONVERGENT B0 ;  /* 0x0000000000007941 */ /* 0x000fea0003800200 */
.L_x_1:
[----:B------:R1:W-:Y:S01]  /*05b0*/  STG.E desc[UR12][R6.64+0x4], R5 ;  /* 0x0000040506007986 */ /* 0x0003e2000c10190c */
[----:B------:R-:W-:Y:S02]  /*05c0*/  IADD3 R8, PT, PT, R8, 0x4, RZ ;  /* 0x0000000408087810 */ /* 0x000fe40007ffe0ff */
[----:B------:R-:W-:Y:S02]  /*05d0*/  IADD3 R2, PT, PT, R2, 0x4, RZ ;  /* 0x0000000402027810 */ /* 0x000fe40007ffe0ff */
[----:B------:R-:W-:-:S13]  /*05e0*/  ISETP.NE.AND P0, PT, R8, RZ, PT ;  /* 0x000000ff0800720c */ /* 0x000fda0003f05270 */
[----:B-1----:R-:W-:Y:S05]  /*05f0*/  @P0 BRA `(.L_x_3) ;  /* 0xfffffff800e00947 */ /* 0x002fea000383ffff */
.L_x_0:
[----:B------:R-:W-:-:S13]  /*0600*/  ISETP.NE.AND P0, PT, R13, RZ, PT ;  /* 0x000000ff0d00720c */ /* 0x000fda0003f05270 */
[----:B0-----:R-:W-:Y:S05]  /*0610*/  @!P0 EXIT ;  /* 0x000000000000894d */ /* 0x001fea0003800000 */
[----:B------:R-:W-:-:S13]  /*0620*/  ISETP.NE.AND P0, PT, R13, 0x1, PT ;  /* 0x000000010d00780c */ /* 0x000fda0003f05270 */
[----:B------:R-:W-:Y:S05]  /*0630*/  @!P0 BRA `(.L_x_4) ;  /* 0x00000000009c8947 */ /* 0x000fea0003800000 */
[----:B------:R-:W0:Y:S01]  /*0640*/  LDC.64 R6, c[0x0][0x380] ;  /* 0x0000e000ff067b82 */ /* 0x000e220000000a00 */
[----:B------:R-:W-:-:S05]  /*0650*/  IADD3 R13, PT, PT, R0, R3, RZ ;  /* 0x00000003000d7210 */ /* 0x000fca0007ffe0ff */
[----:B0-----:R-:W-:-:S05]  /*0660*/  IMAD.WIDE R6, R13, 0x4, R6 ;  /* 0x000000040d067825 */ /* 0x001fca00078e0206 */
[----:B------:R-:W2:Y:S02]  /*0670*/  LDG.E R9, desc[UR12][R6.64] ;  /* 0x0000000c06097981 */ /* 0x000ea4000c1e1900 */
[----:B--2---:R-:W-:-:S13]  /*0680*/  FSETP.GT.AND P0, PT, R9, RZ, PT ;  /* 0x000000ff0900720b */ /* 0x004fda0003f04000 */
[----:B------:R-:W-:Y:S01]  /*0690*/  @!P0 MOV R2, 0x3bbb989d ;  /* 0x3bbb989d00028802 */ /* 0x000fe20000000f00 */
[----:B------:R-:W0:Y:S01]  /*06a0*/  @!P0 LDC R15, c[0x0][0x398] ;  /* 0x0000e600ff0f8b82 */ /* 0x000e220000000800 */
[----:B------:R-:W-:-:S03]  /*06b0*/  @!P0 MOV R5, 0x437c0000 ;  /* 0x437c000000058802 */ /* 0x000fc60000000f00 */
[----:B------:R-:W-:-:S04]  /*06c0*/  @!P0 FFMA.SAT R2, R9, R2, 0.5 ;  /* 0x3f00000009028423 */ /* 0x000fc80000002002 */
[----:B------:R-:W-:-:S04]  /*06d0*/  @!P0 FFMA.RM R2, R2, R5, 12582913 ;  /* 0x4b40000102028423 */ /* 0x000fc80000004005 */
[C---:B------:R-:W-:Y:S01]  /*06e0*/  @!P0 FADD R4, R2.reuse, -12583039 ;  /* 0xcb40007f02048421 */ /* 0x040fe20000000000 */
[----:B------:R-:W-:-:S03]  /*06f0*/  @!P0 SHF.L.U32 R2, R2, 0x17, RZ ;  /* 0x0000001702028819 */ /* 0x000fc600000006ff */
[C---:B------:R-:W-:Y:S02]  /*0700*/  @!P0 FFMA R8, R9.reuse, 1.4426950216293334961, -R4 ;  /* 0x3fb8aa3b09088823 */ /* 0x040fe40000000804 */
[----:B------:R-:W1:Y:S02]  /*0710*/  LDC.64 R4, c[0x0][0x388] ;  /* 0x0000e200ff047b82 */ /* 0x000e640000000a00 */
[----:B------:R-:W-:-:S04]  /*0720*/  @!P0 FFMA R8, R9, 1.925963033500011079e-08, R8 ;  /* 0x32a5706009088823 */ /* 0x000fc80000000008 */
[----:B------:R-:W2:Y:S02]  /*0730*/  @!P0 MUFU.EX2 R11, R8 ;  /* 0x00000008000b8308 */ /* 0x000ea40000000800 */
[----:B--2---:R-:W-:Y:S01]  /*0740*/  @!P0 FFMA R2, R2, R11, -1 ;  /* 0xbf80000002028423 */ /* 0x004fe2000000000b */
[----:B-1----:R-:W-:-:S04]  /*0750*/  IMAD.WIDE R4, R13, 0x4, R4 ;  /* 0x000000040d047825 */ /* 0x002fc800078e0204 */
[----:B0-----:R-:W-:-:S05]  /*0760*/  @!P0 FMUL R9, R2, R15 ;  /* 0x0000000f02098220 */ /* 0x001fca0000400000 */
[----:B------:R0:W-:Y:S04]  /*0770*/  STG.E desc[UR12][R4.64], R9 ;  /* 0x0000000904007986 */ /* 0x0001e8000c10190c */
[----:B------:R-:W2:Y:S01]  /*0780*/  LDG.E R7, desc[UR12][R6.64+0x4] ;  /* 0x0000040c06077981 */ /* 0x000ea2000c1e1900 */
[----:B------:R-:W-:Y:S01]  /*0790*/  BSSY.RECONVERGENT B0, `(.L_x_5) ;  /* 0x000000f000007945 */ /* 0x000fe20003800200 */
[----:B--2---:R-:W-:-:S13]  /*07a0*/  FSETP.GT.AND P0, PT, R7, RZ, PT ;  /* 0x000000ff0700720b */ /* 0x004fda0003f04000 */
[----:B0-----:R-:W-:Y:S05]  /*07b0*/  @P0 BRA `(.L_x_6) ;  /* 0x0000000000300947 */ /* 0x001fea0003800000 */
[----:B------:R-:W-:Y:S01]  /*07c0*/  HFMA2 R2, -RZ, RZ, 0.96630859375, -0.0022525787353515625 ;  /* 0x3bbb989dff027431 */ /* 0x000fe200000001ff */
[----:B------:R-:W-:Y:S01]  /*07d0*/  MOV R9, 0x437c0000 ;  /* 0x437c000000097802 */ /* 0x000fe20000000f00 */
[----:B------:R-:W0:Y:S03]  /*07e0*/  LDCU UR4, c[0x0][0x398] ;  /* 0x00007300ff0477ac */ /* 0x000e260008000800 */
[----:B------:R-:W-:-:S04]  /*07f0*/  FFMA.SAT R2, R7, R2, 0.5 ;  /* 0x3f00000007027423 */ /* 0x000fc80000002002 */
[----:B------:R-:W-:-:S04]  /*0800*/  FFMA.RM R2, R2, R9, 12582913 ;  /* 0x4b40000102027423 */ /* 0x000fc80000004009 */
[C---:B------:R-:W-:Y:S01]  /*0810*/  FADD R6, R2.reuse, -12583039 ;  /* 0xcb40007f02067421 */ /* 0x040fe20000000000 */
[----:B------:R-:W-:-:S03]  /*0820*/  SHF.L.U32 R2, R2, 0x17, RZ ;  /* 0x0000001702027819 */ /* 0x000fc600000006ff */
[----:B------:R-:W-:-:S04]  /*0830*/  FFMA R6, R7, 1.4426950216293334961, -R6 ;  /* 0x3fb8aa3b07067823 */ /* 0x000fc80000000806 */
[----:B------:R-:W-:-:S04]  /*0840*/  FFMA R6, R7, 1.925963033500011079e-08, R6 ;  /* 0x32a5706007067823 */ /* 0x000fc80000000006 */
[----:B------:R-:W1:Y:S02]  /*0850*/  MUFU.EX2 R7, R6 ;  /* 0x0000000600077308 */ /* 0x000e640000000800 */
[----:B-1----:R-:W-:-:S04]  /*0860*/  FFMA R7, R2, R7, -1 ;  /* 0xbf80000002077423 */ /* 0x002fc80000000007 */
[----:B0-----:R-:W-:-:S07]  /*0870*/  FMUL R7, R7, UR4 ;  /* 0x0000000407077c20 */ /* 0x001fce0008400000 */
.L_x_6:
[----:B------:R-:W-:Y:S05]  /*0880*/  BSYNC.RECONVERGENT B0 ;  /* 0x0000000000007941 */ /* 0x000fea0003800200 */
.L_x_5:
[----:B------:R0:W-:Y:S01]  /*0890*/  STG.E desc[UR12][R4.64+0x4], R7 ;  /* 0x0000040704007986 */ /* 0x0001e2000c10190c */
[----:B------:R-:W-:-:S07]  /*08a0*/  IADD3 R3, PT, PT, R3, 0x2, RZ ;  /* 0x0000000203037810 */ /* 0x000fce0007ffe0ff */
.L_x_4:
[----:B------:R-:W1:Y:S02]  /*08b0*/  LDC R2, c[0x0][0x394] ;  /* 0x0000e500ff027b82 */ /* 0x000e640000000800 */
[----:B-1----:R-:W-:-:S04]  /*08c0*/  LOP3.LUT R2, R2, 0x1, RZ, 0xc0, !PT ;  /* 0x0000000102027812 */ /* 0x002fc800078ec0ff */
[----:B------:R-:W-:-:S13]  /*08d0*/  ISETP.NE.U32.AND P0, PT, R2, 0x1, PT ;  /* 0x000000010200780c */ /* 0x000fda0003f05070 */
[----:B------:R-:W-:Y:S05]  /*08e0*/  @P0 EXIT ;  /* 0x000000000000094d */ /* 0x000fea0003800000 */
[----:B0-----:R-:W0:Y:S01]  /*08f0*/  LDC.64 R4, c[0x0][0x380] ;  /* 0x0000e000ff047b82 */ /* 0x001e220000000a00 */
[----:B------:R-:W-:-:S05]  /*0900*/  IADD3 R7, PT, PT, R0, R3, RZ ;  /* 0x0000000300077210 */ /* 0x000fca0007ffe0ff */
[C---:B0-----:R-:W-:Y:S02]  /*0910*/  IMAD.WIDE R2, R7.reuse, 0x4, R4 ;  /* 0x0000000407027825 */ /* 0x041fe400078e0204 */
[----:B------:R-:W0:Y:S04]  /*0920*/  LDC.64 R4, c[0x0][0x388] ;  /* 0x0000e200ff047b82 */ /* 0x000e280000000a00 */
[----:B------:R-:W2:Y:S01]  /*0930*/  LDG.E R3, desc[UR12][R2.64] ;  /* 0x0000000c02037981 */ /* 0x000ea2000c1e1900 */
[----:B------:R-:W-:Y:S01]  /*0940*/  BSSY.RECONVERGENT B0, `(.L_x_7) ;  /* 0x0000010000007945 */ /* 0x000fe20003800200 */
[----:B0-----:R-:W-:Y:S01]  /*0950*/  IMAD.WIDE R4, R7, 0x4, R4 ;  /* 0x0000000407047825 */ /* 0x001fe200078e0204 */
[----:B--2---:R-:W-:-:S13]  /*0960*/  FSETP.GT.AND P0, PT, R3, RZ, PT ;  /* 0x000000ff0300720b */ /* 0x004fda0003f04000 */
[----:B------:R-:W-:Y:S05]  /*0970*/  @P0 BRA `(.L_x_8) ;  /* 0x0000000000300947 */ /* 0x000fea0003800000 */
        /* <DEDUP_REMOVED lines=12> */
.L_x_8:
[----:B------:R-:W-:Y:S05]  /*0a40*/  BSYNC.RECONVERGENT B0 ;  /* 0x0000000000007941 */ /* 0x000fea0003800200 */
.L_x_7:
[----:B------:R-:W-:Y:S01]  /*0a50*/  STG.E desc[UR12][R4.64], R3 ;  /* 0x0000000304007986 */ /* 0x000fe2000c10190c */
[----:B------:R-:W-:Y:S05]  /*0a60*/  EXIT ;  /* 0x000000000000794d */ /* 0x000fea0003800000 */
.L_x_9:
[----:B------:R-:W-:-:S00]  /*0a70*/  BRA `(.L_x_9) ;  /* 0xfffffffc00fc7947 */ /* 0x000fc0000383ffff */
[----:B------:R-:W-:-:S00]  /*0a80*/  NOP ;  /* 0x0000000000007918 */ /* 0x000fc00000000000 */
[----:B------:R-:W-:-:S00]  /*0a90*/  NOP ;  /* 0x0000000000007918 */ /* 0x000fc00000000000 */
[----:B------:R-:W-:-:S00]  /*0aa0*/  NOP ;  /* 0x0000000000007918 */ /* 0x000fc00000000000 */
[----:B------:R-:W-:-:S00]  /*0ab0*/  NOP ;  /* 0x0000000000007918 */ /* 0x000fc00000000000 */
[----:B------:R-:W-:-:S00]  /*0ac0*/  NOP ;  /* 0x0000000000007918 */ /* 0x000fc00000000000 */
[----:B------:R-:W-:-:S00]  /*0ad0*/  NOP ;  /* 0x0000000000007918 */ /* 0x000fc00000000000 */
[----:B------:R-:W-:-:S00]  /*0ae0*/  NOP ;  /* 0x0000000000007918 */ /* 0x000fc00000000000 */
[----:B------:R-:W-:-:S00]  /*0af0*/  NOP ;  /* 0x0000000000007918 */ /* 0x000fc00000000000 */
.L_x_10:


//--------------------- .nv.shared.reserved.0     --------------------------
	.section	.nv.shared.reserved.0,"aw",@nobits
	.weak		__nv_reservedSMEM_offset_0_alias
	.size		__nv_reservedSMEM_offset_0_alias, 0, 64
	.other		__nv_reservedSMEM_offset_0_alias,@"STO_CUDA_RESERVED_SHARED STV_DEFAULT"
__nv_reservedSMEM_offset_0_alias:
	.zero		0
	.zero		64


//--------------------- .nv.constant0._Z7elu_gpuPfS_iif --------------------------
	.section	.nv.constant0._Z7elu_gpuPfS_iif,"a",@progbits
	.sectionflags	@""
	.align	4
.nv.constant0._Z7elu_gpuPfS_iif:
	.zero		924


//--------------------- SYMBOLS --------------------------

	.type		.nv.reservedSmem.offset0,@object
	.size		.nv.reservedSmem.offset0,0x4
